	.headerflags	@"EF_CUDA_TEXMODE_UNIFIED EF_CUDA_64BIT_ADDRESS EF_CUDA_ACCELERATORS EF_CUDA_SM90 EF_CUDA_VIRTUAL_SM(EF_CUDA_SM90)"
	.elftype	@"ET_EXEC"


//--------------------- .nv.info                  --------------------------
	.section	.nv.info,"",@"SHT_CUDA_INFO"
	.align	4


	//----- nvinfo : EIATTR_REGCOUNT
	.align		4
        /*0000*/ 	.byte	0x04, 0x2f
        /*0002*/ 	.short	(.L_1 - .L_0)
	.align		4
.L_0:
        /*0004*/ 	.word	index@(triton_poi_fused_cat_1)
        /*0008*/ 	.word	0x0000000e


	//----- nvinfo : EIATTR_MIN_STACK_SIZE
	.align		4
.L_1:
        /*000c*/ 	.byte	0x04, 0x12
        /*000e*/ 	.short	(.L_3 - .L_2)
	.align		4
.L_2:
        /*0010*/ 	.word	index@(triton_poi_fused_cat_1)
        /*0014*/ 	.word	0x00000000


	//----- nvinfo : EIATTR_FRAME_SIZE
	.align		4
.L_3:
        /*0018*/ 	.byte	0x04, 0x11
        /*001a*/ 	.short	(.L_5 - .L_4)
	.align		4
.L_4:
        /*001c*/ 	.word	index@(triton_poi_fused_cat_1)
        /*0020*/ 	.word	0x00000000


	//----- nvinfo : EIATTR_MIN_STACK_SIZE
	.align		4
.L_5:
        /*0024*/ 	.byte	0x04, 0x12
        /*0026*/ 	.short	(.L_7 - .L_6)
	.align		4
.L_6:
        /*0028*/ 	.word	index@(triton_poi_fused_cat_1)
        /*002c*/ 	.word	0x00000000
.L_7:


//--------------------- .nv.info.triton_poi_fused_cat_1 --------------------------
	.section	.nv.info.triton_poi_fused_cat_1,"",@"SHT_CUDA_INFO"
	.sectionflags	@""
	.align	4


	//----- nvinfo : EIATTR_CUDA_API_VERSION
	.align		4
        /*0000*/ 	.byte	0x04, 0x37
        /*0002*/ 	.short	(.L_9 - .L_8)
.L_8:
        /*0004*/ 	.word	0x0000007c


	//----- nvinfo : EIATTR_KPARAM_INFO
	.align		4
.L_9:
        /*0008*/ 	.byte	0x04, 0x17
        /*000a*/ 	.short	(.L_11 - .L_10)
.L_10:
        /*000c*/ 	.word	0x00000000
        /*0010*/ 	.short	0x0003
        /*0012*/ 	.short	0x0018
        /*0014*/ 	.byte	0x00, 0xf0, 0x11, 0x00


	//----- nvinfo : EIATTR_KPARAM_INFO
	.align		4
.L_11:
        /*0018*/ 	.byte	0x04, 0x17
        /*001a*/ 	.short	(.L_13 - .L_12)
.L_12:
        /*001c*/ 	.word	0x00000000
        /*0020*/ 	.short	0x0002
        /*0022*/ 	.short	0x0010
        /*0024*/ 	.byte	0x00, 0xf4, 0x21, 0x00


	//----- nvinfo : EIATTR_KPARAM_INFO
	.align		4
.L_13:
        /*0028*/ 	.byte	0x04, 0x17
        /*002a*/ 	.short	(.L_15 - .L_14)
.L_14:
        /*002c*/ 	.word	0x00000000
        /*0030*/ 	.short	0x0001
        /*0032*/ 	.short	0x0008
        /*0034*/ 	.byte	0x00, 0xf4, 0x21, 0x00


	//----- nvinfo : EIATTR_KPARAM_INFO
	.align		4
.L_15:
        /*0038*/ 	.byte	0x04, 0x17
        /*003a*/ 	.short	(.L_17 - .L_16)
.L_16:
        /*003c*/ 	.word	0x00000000
        /*0040*/ 	.short	0x0000
        /*0042*/ 	.short	0x0000
        /*0044*/ 	.byte	0x00, 0xf4, 0x21, 0x00


	//----- nvinfo : EIATTR_SPARSE_MMA_MASK
	.align		4
.L_17:
        /*0048*/ 	.byte	0x03, 0x50
        /*004a*/ 	.short	0x0000


	//----- nvinfo : EIATTR_MAXREG_COUNT
	.align		4
        /*004c*/ 	.byte	0x03, 0x1b
        /*004e*/ 	.short	0x00ff


	//----- nvinfo : EIATTR_EXIT_INSTR_OFFSETS
	.align		4
        /*0050*/ 	.byte	0x04, 0x1c
        /*0052*/ 	.short	(.L_19 - .L_18)


	//   ....[0]....
.L_18:
        /*0054*/ 	.word	0x000002d0


	//   ....[1]....
        /*0058*/ 	.word	0x000002f0


	//----- nvinfo : EIATTR_REQNTID
	.align		4
.L_19:
        /*005c*/ 	.byte	0x04, 0x10
        /*005e*/ 	.short	(.L_21 - .L_20)
.L_20:
        /*0060*/ 	.word	0x00000080
        /*0064*/ 	.word	0x00000001
        /*0068*/ 	.word	0x00000001


	//----- nvinfo : EIATTR_CBANK_PARAM_SIZE
	.align		4
.L_21:
        /*006c*/ 	.byte	0x03, 0x19
        /*006e*/ 	.short	0x001c


	//----- nvinfo : EIATTR_PARAM_CBANK
	.align		4
        /*0070*/ 	.byte	0x04, 0x0a
        /*0072*/ 	.short	(.L_23 - .L_22)
	.align		4
.L_22:
        /*0074*/ 	.word	index@(.nv.constant0.triton_poi_fused_cat_1)
        /*0078*/ 	.short	0x0210
        /*007a*/ 	.short	0x001c


	//----- nvinfo : EIATTR_SW_WAR
	.align		4
.L_23:
        /*007c*/ 	.byte	0x04, 0x36
        /*007e*/ 	.short	(.L_25 - .L_24)
.L_24:
        /*0080*/ 	.word	0x00000008
.L_25:


//--------------------- .nv.callgraph             --------------------------
	.section	.nv.callgraph,"",@"SHT_CUDA_CALLGRAPH"
	.align	4
	.sectionentsize	8
	.align		4
        /*0000*/ 	.word	0x00000000
	.align		4
        /*0004*/ 	.word	0xffffffff
	.align		4
        /*0008*/ 	.word	0x00000000
	.align		4
        /*000c*/ 	.word	0xfffffffe
	.align		4
        /*0010*/ 	.word	0x00000000
	.align		4
        /*0014*/ 	.word	0xfffffffd
	.align		4
        /*0018*/ 	.word	0x00000000
	.align		4
        /*001c*/ 	.word	0xfffffffc


//--------------------- .text.triton_poi_fused_cat_1 --------------------------
	.section	.text.triton_poi_fused_cat_1,"ax",@progbits
	.align	128
        .global         triton_poi_fused_cat_1
        .type           triton_poi_fused_cat_1,@function
        .size           triton_poi_fused_cat_1,(.L_x_1 - triton_poi_fused_cat_1)
        .other          triton_poi_fused_cat_1,@"STO_CUDA_ENTRY STV_DEFAULT"
triton_poi_fused_cat_1:
.text.triton_poi_fused_cat_1:
[----:B------:R-:W0:Y:S02]  /*0000*/  LDC R1, c[0x0][0x28] ;  /* 0x00000a00ff017b82 */ /* 0x000e240000000800 */
[----:B------:R-:W1:Y:S01]  /*0010*/  S2R R0, SR_TID.X ;  /* 0x0000000000007919 */ /* 0x000e620000002100 */
[----:B------:R-:W-:Y:S01]  /*0020*/  ULDC.64 UR4, c[0x0][0x218] ;  /* 0x0000860000047ab9 */ /* 0x000fe20000000a00 */
[----:B------:R-:W2:Y:S01]  /*0030*/  S2R R3, SR_CTAID.X ;  /* 0x0000000000037919 */ /* 0x000ea20000002500 */
[----:B-1----:R-:W-:-:S05]  /*0040*/  IMAD.SHL.U32 R0, R0, 0x2, RZ ;  /* 0x0000000200007824 */ /* 0x002fca00078e00ff */
[----:B------:R-:W-:-:S05]  /*0050*/  LOP3.LUT R0, R0, 0xfe, RZ, 0xc0, !PT ;  /* 0x000000fe00007812 */ /* 0x000fca00078ec0ff */
[----:B--2---:R-:W-:Y:S02]  /*0060*/  IMAD R0, R3, 0x100, R0 ;  /* 0x0000010003007824 */ /* 0x004fe400078e0200 */
[----:B------:R-:W1:Y:S03]  /*0070*/  LDC.64 R2, c[0x0][0x210] ;  /* 0x00008400ff027b82 */ /* 0x000e660000000a00 */
[----:B------:R-:W-:Y:S02]  /*0080*/  SHF.R.S32.HI R5, RZ, 0x1f, R0 ;  /* 0x0000001fff057819 */ /* 0x000fe40000011400 */
[----:B------:R-:W-:Y:S02]  /*0090*/  ISETP.GE.AND P0, PT, R0, 0x800, PT ;  /* 0x000008000000780c */ /* 0x000fe40003f06270 */
[CC--:B------:R-:W-:Y:S02]  /*00a0*/  LEA.HI R4, R5.reuse, R0.reuse, RZ, 0x6 ;  /* 0x0000000005047211 */ /* 0x0c0fe400078f30ff */
[----:B------:R-:W-:-:S02]  /*00b0*/  LEA.HI R8, R5, R0, RZ, 0x9 ;  /* 0x0000000005087211 */ /* 0x000fc400078f48ff */
[----:B------:R-:W-:Y:S02]  /*00c0*/  SHF.R.S32.HI R6, RZ, 0x6, R4 ;  /* 0x00000006ff067819 */ /* 0x000fe40000011404 */
[----:B------:R-:W-:Y:S02]  /*00d0*/  LOP3.LUT R5, R4, 0xffffffc0, RZ, 0xc0, !PT ;  /* 0xffffffc004057812 */ /* 0x000fe400078ec0ff */
[----:B------:R-:W-:Y:S02]  /*00e0*/  LEA.HI R7, R6, R6, RZ, 0x3 ;  /* 0x0000000606077211 */ /* 0x000fe400078f18ff */
[----:B------:R-:W-:Y:S01]  /*00f0*/  SHF.R.S32.HI R9, RZ, 0x9, R8 ;  /* 0x00000009ff097819 */ /* 0x000fe20000011408 */
[----:B------:R-:W-:Y:S01]  /*0100*/  IMAD.IADD R5, R0, 0x1, -R5 ;  /* 0x0000000100057824 */ /* 0x000fe200078e0a05 */
[----:B------:R-:W-:Y:S02]  /*0110*/  LOP3.LUT R7, R7, 0xfffffff8, RZ, 0xc0, !PT ;  /* 0xfffffff807077812 */ /* 0x000fe400078ec0ff */
[----:B------:R-:W-:Y:S01]  /*0120*/  LOP3.LUT R11, R8, 0xfffffe00, RZ, 0xc0, !PT ;  /* 0xfffffe00080b7812 */ /* 0x000fe200078ec0ff */
[----:B------:R-:W-:Y:S01]  /*0130*/  IMAD.SHL.U32 R4, R9, 0x100, RZ ;  /* 0x0000010009047824 */ /* 0x000fe200078e00ff */
[----:B------:R-:W-:Y:S01]  /*0140*/  SHF.R.S32.HI R8, RZ, 0x1f, R5 ;  /* 0x0000001fff087819 */ /* 0x000fe20000011405 */
[----:B------:R-:W-:-:S03]  /*0150*/  IMAD.IADD R7, R6, 0x1, -R7 ;  /* 0x0000000106077824 */ /* 0x000fc600078e0a07 */
[--C-:B------:R-:W-:Y:S01]  /*0160*/  SHF.R.S32.HI R9, RZ, 0x1f, R4.reuse ;  /* 0x0000001fff097819 */ /* 0x100fe20000011404 */
[C---:B------:R-:W-:Y:S01]  /*0170*/  IMAD.SHL.U32 R6, R7.reuse, 0x40, RZ ;  /* 0x0000004007067824 */ /* 0x040fe200078e00ff */
[C---:B------:R-:W-:Y:S02]  /*0180*/  ISETP.GE.AND P2, PT, R7.reuse, 0x4, PT ;  /* 0x000000040700780c */ /* 0x040fe40003f46270 */
[----:B------:R-:W-:Y:S02]  /*0190*/  ISETP.GT.AND P1, PT, R7, 0x3, !P0 ;  /* 0x000000030700780c */ /* 0x000fe40004724270 */
[----:B------:R-:W-:Y:S02]  /*01a0*/  IADD3 R5, P4, P5, R6, R5, R4 ;  /* 0x0000000506057210 */ /* 0x000fe40007d9e004 */
[----:B------:R-:W-:Y:S02]  /*01b0*/  ISETP.LT.AND P3, PT, R0, 0x800, !P2 ;  /* 0x000008000000780c */ /* 0x000fe40005761270 */
[----:B------:R-:W-:-:S02]  /*01c0*/  SHF.R.S32.HI R6, RZ, 0x1f, R6 ;  /* 0x0000001fff067819 */ /* 0x000fc40000011406 */
[----:B------:R-:W-:Y:S02]  /*01d0*/  IADD3 R11, R4, R0, -R11 ;  /* 0x00000000040b7210 */ /* 0x000fe40007ffe80b */
[----:B------:R-:W-:Y:S02]  /*01e0*/  IADD3.X R4, R6, R8, R9, P4, P5 ;  /* 0x0000000806047210 */ /* 0x000fe400027ea409 */
[----:B------:R-:W-:Y:S02]  /*01f0*/  CS2R R8, SRZ ;  /* 0x0000000000087805 */ /* 0x000fe4000001ff00 */
[----:B------:R-:W-:Y:S01]  /*0200*/  LEA R6, P4, R5, UR4, 0x2 ;  /* 0x0000000405067c11 */ /* 0x000fe2000f8810ff */
[----:B-1----:R-:W-:Y:S01]  /*0210*/  IMAD.WIDE R2, R11, 0x4, R2 ;  /* 0x000000040b027825 */ /* 0x002fe200078e0202 */
[----:B------:R-:W-:Y:S02]  /*0220*/  CS2R R10, SRZ ;  /* 0x00000000000a7805 */ /* 0x000fe4000001ff00 */
[----:B------:R-:W-:Y:S01]  /*0230*/  LEA.HI.X R7, R5, UR5, R4, 0x2, P4 ;  /* 0x0000000505077c11 */ /* 0x000fe2000a0f1404 */
[----:B------:R-:W-:Y:S01]  /*0240*/  ULDC.64 UR4, c[0x0][0x208] ;  /* 0x0000820000047ab9 */ /* 0x000fe20000000a00 */
[----:B------:R-:W1:Y:S01]  /*0250*/  LDC.64 R4, c[0x0][0x220] ;  /* 0x00008800ff047b82 */ /* 0x000e620000000a00 */
[----:B------:R-:W2:Y:S04]  /*0260*/  @P3 LDG.E.64 R8, desc[UR4][R2.64] ;  /* 0x0000000402083981 */ /* 0x000ea8000c1e1b00 */
[----:B------:R-:W3:Y:S01]  /*0270*/  @P1 LDG.E.64 R10, desc[UR4][R6.64+-0x400] ;  /* 0xfffc0004060a1981 */ /* 0x000ee2000c1e1b00 */
[----:B-1----:R-:W-:Y:S01]  /*0280*/  IMAD.WIDE R4, R0, 0x4, R4 ;  /* 0x0000000400047825 */ /* 0x002fe200078e0204 */
[----:B--2---:R-:W-:-:S02]  /*0290*/  SEL R8, R8, RZ, P3 ;  /* 0x000000ff08087207 */ /* 0x004fc40001800000 */
[----:B------:R-:W-:Y:S02]  /*02a0*/  SEL R9, R9, RZ, P3 ;  /* 0x000000ff09097207 */ /* 0x000fe40001800000 */
[----:B---3--:R-:W-:Y:S02]  /*02b0*/  @P2 SEL R8, R10, RZ, P1 ;  /* 0x000000ff0a082207 */ /* 0x008fe40000800000 */
[----:B------:R-:W-:Y:S01]  /*02c0*/  @P2 SEL R9, R11, RZ, P1 ;  /* 0x000000ff0b092207 */ /* 0x000fe20000800000 */
[----:B------:R-:W-:Y:S06]  /*02d0*/  @P0 EXIT ;  /* 0x000000000000094d */ /* 0x000fec0003800000 */
[----:B------:R-:W-:Y:S01]  /*02e0*/  STG.E.64 desc[UR4][R4.64], R8 ;  /* 0x0000000804007986 */ /* 0x000fe2000c101b04 */
[----:B------:R-:W-:Y:S05]  /*02f0*/  EXIT ;  /* 0x000000000000794d */ /* 0x000fea0003800000 */
.L_x_0:
[----:B------:R-:W-:-:S00]  /*0300*/  BRA `(.L_x_0) ;  /* 0xfffffffc00fc7947 */ /* 0x000fc0000383ffff */
[----:B------:R-:W-:-:S00]  /*0310*/  NOP ;  /* 0x0000000000007918 */ /* 0x000fc00000000000 */
        /* <DEDUP_REMOVED lines=14> */
.L_x_1:


//--------------------- .nv.constant0.triton_poi_fused_cat_1 --------------------------
	.section	.nv.constant0.triton_poi_fused_cat_1,"a",@progbits
	.sectionflags	@""
	.align	4
.nv.constant0.triton_poi_fused_cat_1:
	.zero		556
